	.headerflags	@"EF_CUDA_TEXMODE_UNIFIED EF_CUDA_64BIT_ADDRESS EF_CUDA_ACCELERATORS EF_CUDA_SM90 EF_CUDA_VIRTUAL_SM(EF_CUDA_SM90)"
	.elftype	@"ET_EXEC"


//--------------------- .nv.info                  --------------------------
	.section	.nv.info,"",@"SHT_CUDA_INFO"
	.align	4


	//----- nvinfo : EIATTR_REGCOUNT
	.align		4
        /*0000*/ 	.byte	0x04, 0x2f
        /*0002*/ 	.short	(.L_3 - .L_2)
	.align		4
.L_2:
        /*0004*/ 	.word	index@(triton_poi_fused__native_batch_norm_legit_no_training_relu_threshold_backward_14)
        /*0008*/ 	.word	0x00000028


	//----- nvinfo : EIATTR_MIN_STACK_SIZE
	.align		4
.L_3:
        /*000c*/ 	.byte	0x04, 0x12
        /*000e*/ 	.short	(.L_5 - .L_4)
	.align		4
.L_4:
        /*0010*/ 	.word	index@(triton_poi_fused__native_batch_norm_legit_no_training_relu_threshold_backward_14)
        /*0014*/ 	.word	0x00000000


	//----- nvinfo : EIATTR_FRAME_SIZE
	.align		4
.L_5:
        /*0018*/ 	.byte	0x04, 0x11
        /*001a*/ 	.short	(.L_7 - .L_6)
	.align		4
.L_6:
        /*001c*/ 	.word	index@(triton_poi_fused__native_batch_norm_legit_no_training_relu_threshold_backward_14)
        /*0020*/ 	.word	0x00000000


	//----- nvinfo : EIATTR_MIN_STACK_SIZE
	.align		4
.L_7:
        /*0024*/ 	.byte	0x04, 0x12
        /*0026*/ 	.short	(.L_9 - .L_8)
	.align		4
.L_8:
        /*0028*/ 	.word	index@(triton_poi_fused__native_batch_norm_legit_no_training_relu_threshold_backward_14)
        /*002c*/ 	.word	0x00000000
.L_9:


//--------------------- .nv.info.triton_poi_fused__native_batch_norm_legit_no_training_relu_threshold_backward_14 --------------------------
	.section	.nv.info.triton_poi_fused__native_batch_norm_legit_no_training_relu_threshold_backward_14,"",@"SHT_CUDA_INFO"
	.sectionflags	@""
	.align	4


	//----- nvinfo : EIATTR_CUDA_API_VERSION
	.align		4
        /*0000*/ 	.byte	0x04, 0x37
        /*0002*/ 	.short	(.L_11 - .L_10)
.L_10:
        /*0004*/ 	.word	0x0000007c


	//----- nvinfo : EIATTR_KPARAM_INFO
	.align		4
.L_11:
        /*0008*/ 	.byte	0x04, 0x17
        /*000a*/ 	.short	(.L_13 - .L_12)
.L_12:
        /*000c*/ 	.word	0x00000000
        /*0010*/ 	.short	0x0008
        /*0012*/ 	.short	0x003c
        /*0014*/ 	.byte	0x00, 0xf0, 0x11, 0x00


	//----- nvinfo : EIATTR_KPARAM_INFO
	.align		4
.L_13:
        /*0018*/ 	.byte	0x04, 0x17
        /*001a*/ 	.short	(.L_15 - .L_14)
.L_14:
        /*001c*/ 	.word	0x00000000
        /*0020*/ 	.short	0x0007
        /*0022*/ 	.short	0x0038
        /*0024*/ 	.byte	0x00, 0xf0, 0x11, 0x00


	//----- nvinfo : EIATTR_KPARAM_INFO
	.align		4
.L_15:
        /*0028*/ 	.byte	0x04, 0x17
        /*002a*/ 	.short	(.L_17 - .L_16)
.L_16:
        /*002c*/ 	.word	0x00000000
        /*0030*/ 	.short	0x0006
        /*0032*/ 	.short	0x0030
        /*0034*/ 	.byte	0x00, 0xf4, 0x21, 0x00


	//----- nvinfo : EIATTR_KPARAM_INFO
	.align		4
.L_17:
        /*0038*/ 	.byte	0x04, 0x17
        /*003a*/ 	.short	(.L_19 - .L_18)
.L_18:
        /*003c*/ 	.word	0x00000000
        /*0040*/ 	.short	0x0005
        /*0042*/ 	.short	0x0028
        /*0044*/ 	.byte	0x00, 0xf4, 0x21, 0x00


	//----- nvinfo : EIATTR_KPARAM_INFO
	.align		4
.L_19:
        /*0048*/ 	.byte	0x04, 0x17
        /*004a*/ 	.short	(.L_21 - .L_20)
.L_20:
        /*004c*/ 	.word	0x00000000
        /*0050*/ 	.short	0x0004
        /*0052*/ 	.short	0x0020
        /*0054*/ 	.byte	0x00, 0xf4, 0x21, 0x00


	//----- nvinfo : EIATTR_KPARAM_INFO
	.align		4
.L_21:
        /*0058*/ 	.byte	0x04, 0x17
        /*005a*/ 	.short	(.L_23 - .L_22)
.L_22:
        /*005c*/ 	.word	0x00000000
        /*0060*/ 	.short	0x0003
        /*0062*/ 	.short	0x0018
        /*0064*/ 	.byte	0x00, 0xf4, 0x21, 0x00


	//----- nvinfo : EIATTR_KPARAM_INFO
	.align		4
.L_23:
        /*0068*/ 	.byte	0x04, 0x17
        /*006a*/ 	.short	(.L_25 - .L_24)
.L_24:
        /*006c*/ 	.word	0x00000000
        /*0070*/ 	.short	0x0002
        /*0072*/ 	.short	0x0010
        /*0074*/ 	.byte	0x00, 0xf4, 0x21, 0x00


	//----- nvinfo : EIATTR_KPARAM_INFO
	.align		4
.L_25:
        /*0078*/ 	.byte	0x04, 0x17
        /*007a*/ 	.short	(.L_27 - .L_26)
.L_26:
        /*007c*/ 	.word	0x00000000
        /*0080*/ 	.short	0x0001
        /*0082*/ 	.short	0x0008
        /*0084*/ 	.byte	0x00, 0xf4, 0x21, 0x00


	//----- nvinfo : EIATTR_KPARAM_INFO
	.align		4
.L_27:
        /*0088*/ 	.byte	0x04, 0x17
        /*008a*/ 	.short	(.L_29 - .L_28)
.L_28:
        /*008c*/ 	.word	0x00000000
        /*0090*/ 	.short	0x0000
        /*0092*/ 	.short	0x0000
        /*0094*/ 	.byte	0x00, 0xf4, 0x21, 0x00


	//----- nvinfo : EIATTR_SPARSE_MMA_MASK
	.align		4
.L_29:
        /*0098*/ 	.byte	0x03, 0x50
        /*009a*/ 	.short	0x0000


	//----- nvinfo : EIATTR_MAXREG_COUNT
	.align		4
        /*009c*/ 	.byte	0x03, 0x1b
        /*009e*/ 	.short	0x00ff


	//----- nvinfo : EIATTR_EXIT_INSTR_OFFSETS
	.align		4
        /*00a0*/ 	.byte	0x04, 0x1c
        /*00a2*/ 	.short	(.L_31 - .L_30)


	//   ....[0]....
.L_30:
        /*00a4*/ 	.word	0x000010e0


	//   ....[1]....
        /*00a8*/ 	.word	0x00001100


	//----- nvinfo : EIATTR_REQNTID
	.align		4
.L_31:
        /*00ac*/ 	.byte	0x04, 0x10
        /*00ae*/ 	.short	(.L_33 - .L_32)
.L_32:
        /*00b0*/ 	.word	0x00000080
        /*00b4*/ 	.word	0x00000001
        /*00b8*/ 	.word	0x00000001


	//----- nvinfo : EIATTR_CBANK_PARAM_SIZE
	.align		4
.L_33:
        /*00bc*/ 	.byte	0x03, 0x19
        /*00be*/ 	.short	0x0040


	//----- nvinfo : EIATTR_PARAM_CBANK
	.align		4
        /*00c0*/ 	.byte	0x04, 0x0a
        /*00c2*/ 	.short	(.L_35 - .L_34)
	.align		4
.L_34:
        /*00c4*/ 	.word	index@(.nv.constant0.triton_poi_fused__native_batch_norm_legit_no_training_relu_threshold_backward_14)
        /*00c8*/ 	.short	0x0210
        /*00ca*/ 	.short	0x0040


	//----- nvinfo : EIATTR_SW_WAR
	.align		4
.L_35:
        /*00cc*/ 	.byte	0x04, 0x36
        /*00ce*/ 	.short	(.L_37 - .L_36)
.L_36:
        /*00d0*/ 	.word	0x00000008
.L_37:


//--------------------- .nv.callgraph             --------------------------
	.section	.nv.callgraph,"",@"SHT_CUDA_CALLGRAPH"
	.align	4
	.sectionentsize	8
	.align		4
        /*0000*/ 	.word	0x00000000
	.align		4
        /*0004*/ 	.word	0xffffffff
	.align		4
        /*0008*/ 	.word	0x00000000
	.align		4
        /*000c*/ 	.word	0xfffffffe
	.align		4
        /*0010*/ 	.word	0x00000000
	.align		4
        /*0014*/ 	.word	0xfffffffd
	.align		4
        /*0018*/ 	.word	0x00000000
	.align		4
        /*001c*/ 	.word	0xfffffffc


//--------------------- .nv.constant4             --------------------------
	.section	.nv.constant4,"a",@progbits
	.align	8
	.align		8
.nv.constant4:
        /*0000*/ 	.dword	_$_str
	.align		8
        /*0008*/ 	.dword	_$_str_$_2


//--------------------- .text.triton_poi_fused__native_batch_norm_legit_no_training_relu_threshold_backward_14 --------------------------
	.section	.text.triton_poi_fused__native_batch_norm_legit_no_training_relu_threshold_backward_14,"ax",@progbits
	.sectionflags	@"SHF_BARRIERS=1"
	.align	128
        .global         triton_poi_fused__native_batch_norm_legit_no_training_relu_threshold_backward_14
        .type           triton_poi_fused__native_batch_norm_legit_no_training_relu_threshold_backward_14,@function
        .size           triton_poi_fused__native_batch_norm_legit_no_training_relu_threshold_backward_14,(.L_x_1 - triton_poi_fused__native_batch_norm_legit_no_training_relu_threshold_backward_14)
        .other          triton_poi_fused__native_batch_norm_legit_no_training_relu_threshold_backward_14,@"STO_CUDA_ENTRY STV_DEFAULT"
triton_poi_fused__native_batch_norm_legit_no_training_relu_threshold_backward_14:
.text.triton_poi_fused__native_batch_norm_legit_no_training_relu_threshold_backward_14:
[----:B------:R-:W0:Y:S01]  /*0000*/  LDC R1, c[0x0][0x28] ;  /* 0x00000a00ff017b82 */ /* 0x000e220000000800 */
[----:B------:R-:W1:Y:S07]  /*0010*/  S2R R12, SR_CTAID.Y ;  /* 0x00000000000c7919 */ /* 0x000e6e0000002600 */
[----:B------:R-:W2:Y:S01]  /*0020*/  LDC.64 R20, c[0x0][0x218] ;  /* 0x00008600ff147b82 */ /* 0x000ea20000000a00 */
[----:B------:R-:W-:Y:S01]  /*0030*/  ULDC.64 UR6, c[0x0][0x208] ;  /* 0x0000820000067ab9 */ /* 0x000fe20000000a00 */
[----:B------:R-:W3:Y:S01]  /*0040*/  S2R R0, SR_TID.X ;  /* 0x0000000000007919 */ /* 0x000ee20000002100 */
[----:B------:R-:W4:Y:S05]  /*0050*/  S2R R24, SR_CTAID.X ;  /* 0x0000000000187919 */ /* 0x000f2a0000002500 */
[----:B------:R-:W5:Y:S08]  /*0060*/  LDC.64 R28, c[0x0][0x210] ;  /* 0x00008400ff1c7b82 */ /* 0x000f700000000a00 */
[----:B------:R-:W2:Y:S01]  /*0070*/  LDC.64 R34, c[0x0][0x220] ;  /* 0x00008800ff227b82 */ /* 0x000ea20000000a00 */
[----:B-1----:R-:W-:-:S02]  /*0080*/  IMAD.SHL.U32 R25, R12, 0x40, RZ ;  /* 0x000000400c197824 */ /* 0x002fc400078e00ff */
[----:B---3--:R-:W-:Y:S01]  /*0090*/  IMAD.SHL.U32 R16, R0, 0x8, RZ ;  /* 0x0000000800107824 */ /* 0x008fe200078e00ff */
[----:B------:R-:W-:Y:S02]  /*00a0*/  SHF.R.U32.HI R2, RZ, 0x3, R0 ;  /* 0x00000003ff027819 */ /* 0x000fe40000011600 */
[----:B------:R-:W-:Y:S01]  /*00b0*/  SHF.R.S32.HI R17, RZ, 0x19, R12 ;  /* 0x00000019ff117819 */ /* 0x000fe2000001140c */
[----:B----4-:R-:W-:Y:S01]  /*00c0*/  IMAD.SHL.U32 R24, R24, 0x10, RZ ;  /* 0x0000001018187824 */ /* 0x010fe200078e00ff */
[----:B------:R-:W-:-:S04]  /*00d0*/  LOP3.LUT R16, R25, 0x38, R16, 0xf8, !PT ;  /* 0x0000003819107812 */ /* 0x000fc800078ef810 */
[----:B------:R-:W-:-:S04]  /*00e0*/  SHF.R.S32.HI R3, RZ, 0x1f, R16 ;  /* 0x0000001fff037819 */ /* 0x000fc80000011410 */
[----:B------:R-:W-:Y:S02]  /*00f0*/  LEA.HI R4, R3, R16, RZ, 0x9 ;  /* 0x0000001003047211 */ /* 0x000fe400078f48ff */
[----:B------:R-:W-:Y:S02]  /*0100*/  SGXT.U32 R3, R2, 0x4 ;  /* 0x000000040203781a */ /* 0x000fe40000000000 */
[C---:B------:R-:W-:Y:S01]  /*0110*/  LOP3.LUT R5, R4.reuse, 0xfffffe00, RZ, 0xc0, !PT ;  /* 0xfffffe0004057812 */ /* 0x040fe200078ec0ff */
[----:B------:R-:W-:Y:S01]  /*0120*/  IMAD.SHL.U32 R6, R4, 0x10, RZ ;  /* 0x0000001004067824 */ /* 0x000fe200078e00ff */
[----:B------:R-:W-:Y:S02]  /*0130*/  SGXT R17, R17, 0x1 ;  /* 0x000000011111781a */ /* 0x000fe40000000200 */
[----:B------:R-:W-:Y:S01]  /*0140*/  LOP3.LUT R2, R24, R3, RZ, 0xfc, !PT ;  /* 0x0000000318027212 */ /* 0x000fe200078efcff */
[C---:B------:R-:W-:Y:S01]  /*0150*/  IMAD.IADD R32, R16.reuse, 0x1, -R5 ;  /* 0x0000000110207824 */ /* 0x040fe200078e0a05 */
[----:B------:R-:W-:-:S02]  /*0160*/  LOP3.LUT R16, R16, 0x4, RZ, 0xfc, !PT ;  /* 0x0000000410107812 */ /* 0x000fc400078efcff */
[----:B------:R-:W-:Y:S02]  /*0170*/  CS2R R4, SRZ ;  /* 0x0000000000047805 */ /* 0x000fe4000001ff00 */
[----:B------:R-:W-:Y:S02]  /*0180*/  LOP3.LUT R13, R6, 0xffffe000, RZ, 0xc0, !PT ;  /* 0xffffe000060d7812 */ /* 0x000fe400078ec0ff */
[----:B------:R-:W-:Y:S02]  /*0190*/  CS2R R6, SRZ ;  /* 0x0000000000067805 */ /* 0x000fe4000001ff00 */
[----:B------:R-:W-:Y:S01]  /*01a0*/  LEA.HI R17, R17, R16, RZ, 0x9 ;  /* 0x0000001011117211 */ /* 0x000fe200078f48ff */
[----:B--2---:R-:W-:Y:S01]  /*01b0*/  IMAD.WIDE R8, R32, 0x4, R20 ;  /* 0x0000000420087825 */ /* 0x004fe200078e0214 */
[----:B------:R-:W-:-:S03]  /*01c0*/  ISETP.GE.AND P0, PT, R2, 0x10, PT ;  /* 0x000000100200780c */ /* 0x000fc60003f06270 */
[----:B------:R-:W-:Y:S01]  /*01d0*/  IMAD R13, R2, 0x200, R13 ;  /* 0x00000200020d7824 */ /* 0x000fe200078e020d */
[----:B------:R-:W-:Y:S01]  /*01e0*/  LOP3.LUT R17, R17, 0xfffffe00, RZ, 0xc0, !PT ;  /* 0xfffffe0011117812 */ /* 0x000fe200078ec0ff */
[----:B------:R-:W2:Y:S02]  /*01f0*/  LDG.E.EL.128 R8, desc[UR6][R8.64] ;  /* 0x0000000608087981 */ /* 0x000ea4000c2e1d00 */
[----:B------:R-:W-:Y:S02]  /*0200*/  IMAD.IADD R2, R32, 0x1, R13 ;  /* 0x0000000120027824 */ /* 0x000fe400078e020d */
[----:B------:R-:W-:Y:S02]  /*0210*/  IMAD.IADD R26, R16, 0x1, -R17 ;  /* 0x00000001101a7824 */ /* 0x000fe400078e0a11 */
[----:B-----5:R-:W-:-:S04]  /*0220*/  IMAD.WIDE R14, R2, 0x4, R28 ;  /* 0x00000004020e7825 */ /* 0x020fc800078e021c */
[----:B0-----:R-:W-:Y:S01]  /*0230*/  IMAD.WIDE R16, R32, 0x4, R34 ;  /* 0x0000000420107825 */ /* 0x001fe200078e0222 */
[----:B------:R0:W2:Y:S05]  /*0240*/  @!P0 LDG.E.EL.128 R4, desc[UR6][R14.64] ;  /* 0x000000060e048981 */ /* 0x0000aa000c2e1d00 */
[----:B------:R-:W3:Y:S01]  /*0250*/  LDG.E.EL.128 R16, desc[UR6][R16.64] ;  /* 0x0000000610107981 */ /* 0x000ee2000c2e1d00 */
[C---:B------:R-:W-:Y:S02]  /*0260*/  IMAD.IADD R13, R26.reuse, 0x1, R13 ;  /* 0x000000011a0d7824 */ /* 0x040fe400078e020d */
[----:B------:R-:W-:Y:S01]  /*0270*/  IMAD.WIDE R20, R26, 0x4, R20 ;  /* 0x000000041a147825 */ /* 0x000fe200078e0214 */
[----:B0-----:R-:W-:-:S03]  /*0280*/  CS2R R14, SRZ ;  /* 0x00000000000e7805 */ /* 0x001fc6000001ff00 */
[----:B------:R-:W-:Y:S01]  /*0290*/  IMAD.WIDE R28, R13, 0x4, R28 ;  /* 0x000000040d1c7825 */ /* 0x000fe200078e021c */
[----:B------:R-:W-:Y:S01]  /*02a0*/  CS2R R12, SRZ ;  /* 0x00000000000c7805 */ /* 0x000fe2000001ff00 */
[----:B------:R-:W4:Y:S05]  /*02b0*/  LDG.E.EL.128 R20, desc[UR6][R20.64] ;  /* 0x0000000614147981 */ /* 0x000f2a000c2e1d00 */
[----:B------:R-:W4:Y:S01]  /*02c0*/  @!P0 LDG.E.EL.128 R12, desc[UR6][R28.64] ;  /* 0x000000061c0c8981 */ /* 0x000f22000c2e1d00 */
[----:B------:R-:W-:Y:S02]  /*02d0*/  IMAD.MOV.U32 R27, RZ, RZ, 0x3e800000 ;  /* 0x3e800000ff1b7424 */ /* 0x000fe400078e00ff */
[----:B--2---:R-:W-:Y:S01]  /*02e0*/  FADD R5, -R9, R5 ;  /* 0x0000000509057221 */ /* 0x004fe20000000100 */
[----:B---3--:R-:W-:-:S06]  /*02f0*/  FADD R9, R16, 9.9999997473787516356e-06 ;  /* 0x3727c5ac10097421 */ /* 0x008fcc0000000000 */
[----:B------:R-:W0:Y:S01]  /*0300*/  MUFU.SQRT R9, R9 ;  /* 0x0000000900097308 */ /* 0x000e220000002000 */
[----:B------:R-:W-:Y:S01]  /*0310*/  FADD R18, R18, 9.9999997473787516356e-06 ;  /* 0x3727c5ac12127421 */ /* 0x000fe20000000000 */
[----:B------:R-:W-:Y:S01]  /*0320*/  FADD R19, R19, 9.9999997473787516356e-06 ;  /* 0x3727c5ac13137421 */ /* 0x000fe20000000000 */
[----:B------:R-:W-:Y:S01]  /*0330*/  FADD R7, -R11, R7 ;  /* 0x000000070b077221 */ /* 0x000fe20000000100 */
[----:B------:R-:W-:-:S04]  /*0340*/  FADD R4, -R8, R4 ;  /* 0x0000000408047221 */ /* 0x000fc80000000100 */
[----:B------:R-:W1:Y:S01]  /*0350*/  MUFU.SQRT R11, R18 ;  /* 0x00000012000b7308 */ /* 0x000e620000002000 */
[----:B0-----:R-:W-:-:S07]  /*0360*/  FSETP.GT.AND P6, PT, R9, 8.50705917302346158658e+37, PT ;  /* 0x7e8000000900780b */ /* 0x001fce0003fc4000 */
[----:B------:R0:W2:Y:S01]  /*0370*/  MUFU.SQRT R8, R19 ;  /* 0x0000001300087308 */ /* 0x0000a20000002000 */
[----:B------:R-:W-:Y:S01]  /*0380*/  FSETP.GEU.AND P1, PT, R9, 1.175494350822287508e-38, PT ;  /* 0x008000000900780b */ /* 0x000fe20003f2e000 */
[----:B----4-:R-:W-:Y:S01]  /*0390*/  FADD R28, -R23, R15 ;  /* 0x0000000f171c7221 */ /* 0x010fe20000000100 */
[----:B------:R-:W-:Y:S01]  /*03a0*/  FSEL R15, R27, 1, P6 ;  /* 0x3f8000001b0f7808 */ /* 0x000fe20003000000 */
[----:B------:R-:W-:Y:S01]  /*03b0*/  FADD R6, -R10, R6 ;  /* 0x000000060a067221 */ /* 0x000fe20000000100 */
[----:B-1----:R-:W-:Y:S01]  /*03c0*/  FSETP.GT.AND P4, PT, R11, 8.50705917302346158658e+37, PT ;  /* 0x7e8000000b00780b */ /* 0x002fe20003f84000 */
[----:B------:R-:W-:Y:S01]  /*03d0*/  FADD R10, R17, 9.9999997473787516356e-06 ;  /* 0x3727c5ac110a7421 */ /* 0x000fe20000000000 */
[----:B------:R-:W-:Y:S01]  /*03e0*/  FSETP.GEU.AND P5, PT, R11, 1.175494350822287508e-38, PT ;  /* 0x008000000b00780b */ /* 0x000fe20003fae000 */
[----:B------:R-:W-:Y:S01]  /*03f0*/  FADD R30, -R21, R13 ;  /* 0x0000000d151e7221 */ /* 0x000fe20000000100 */
[----:B------:R-:W-:Y:S01]  /*0400*/  FADD R31, -R20, R12 ;  /* 0x0000000c141f7221 */ /* 0x000fe20000000100 */
[----:B------:R-:W-:Y:S01]  /*0410*/  @P6 FMUL R9, R9, 0.25 ;  /* 0x3e80000009096820 */ /* 0x000fe20000400000 */
[----:B0-----:R-:W0:Y:S01]  /*0420*/  LDC.64 R18, c[0x0][0x228] ;  /* 0x00008a00ff127b82 */ /* 0x001e220000000a00 */
[----:B--2---:R-:W-:-:S02]  /*0430*/  FSETP.GT.AND P6, PT, R8, 8.50705917302346158658e+37, PT ;  /* 0x7e8000000800780b */ /* 0x004fc40003fc4000 */
[----:B------:R-:W-:Y:S01]  /*0440*/  @!P1 FMUL R9, R9, 16777216 ;  /* 0x4b80000009099820 */ /* 0x000fe20000400000 */
[----:B------:R-:W-:Y:S01]  /*0450*/  @!P1 FMUL R15, R15, 16777216 ;  /* 0x4b8000000f0f9820 */ /* 0x000fe20000400000 */
[----:B------:R-:W-:Y:S01]  /*0460*/  FSETP.GEU.AND P1, PT, R8, 1.175494350822287508e-38, PT ;  /* 0x008000000800780b */ /* 0x000fe20003f2e000 */
[----:B------:R-:W1:Y:S01]  /*0470*/  MUFU.SQRT R10, R10 ;  /* 0x0000000a000a7308 */ /* 0x000e620000002000 */
[----:B------:R-:W-:-:S04]  /*0480*/  @P4 FMUL R11, R11, 0.25 ;  /* 0x3e8000000b0b4820 */ /* 0x000fc80000400000 */
[----:B------:R-:W-:-:S03]  /*0490*/  @!P5 FMUL R11, R11, 16777216 ;  /* 0x4b8000000b0bd820 */ /* 0x000fc60000400000 */
[----:B------:R-:W-:-:S04]  /*04a0*/  @P6 FMUL R8, R8, 0.25 ;  /* 0x3e80000008086820 */ /* 0x000fc80000400000 */
[----:B------:R-:W-:Y:S01]  /*04b0*/  @!P1 FMUL R8, R8, 16777216 ;  /* 0x4b80000008089820 */ /* 0x000fe20000400000 */
[----:B------:R-:W2:Y:S01]  /*04c0*/  MUFU.RCP R11, R11 ;  /* 0x0000000b000b7308 */ /* 0x000ea20000001000 */
[C---:B-1----:R-:W-:Y:S02]  /*04d0*/  FSETP.GT.AND P2, PT, R10.reuse, 8.50705917302346158658e+37, PT ;  /* 0x7e8000000a00780b */ /* 0x042fe40003f44000 */
[----:B------:R-:W-:-:S05]  /*04e0*/  FSETP.GEU.AND P3, PT, R10, 1.175494350822287508e-38, PT ;  /* 0x008000000a00780b */ /* 0x000fca0003f6e000 */
[----:B------:R-:W1:Y:S01]  /*04f0*/  MUFU.RCP R8, R8 ;  /* 0x0000000800087308 */ /* 0x000e620000001000 */
[C---:B------:R-:W-:Y:S02]  /*0500*/  FSEL R12, R27.reuse, 1, P4 ;  /* 0x3f8000001b0c7808 */ /* 0x040fe40002000000 */
[----:B------:R-:W-:-:S03]  /*0510*/  FSEL R13, R27, 1, P6 ;  /* 0x3f8000001b0d7808 */ /* 0x000fc60003000000 */
[----:B------:R-:W-:Y:S02]  /*0520*/  @!P5 FMUL R12, R12, 16777216 ;  /* 0x4b8000000c0cd820 */ /* 0x000fe40000400000 */
[----:B------:R-:W-:Y:S01]  /*0530*/  @!P1 FMUL R13, R13, 16777216 ;  /* 0x4b8000000d0d9820 */ /* 0x000fe20000400000 */
[----:B------:R-:W-:Y:S01]  /*0540*/  @P2 FMUL R10, R10, 0.25 ;  /* 0x3e8000000a0a2820 */ /* 0x000fe20000400000 */
[----:B--2---:R-:W-:Y:S02]  /*0550*/  FMUL R11, R11, R12 ;  /* 0x0000000c0b0b7220 */ /* 0x004fe40000400000 */
[----:B-1----:R-:W-:Y:S02]  /*0560*/  FMUL R8, R8, R13 ;  /* 0x0000000d08087220 */ /* 0x002fe40000400000 */
[----:B------:R-:W1:Y:S01]  /*0570*/  LDC.64 R12, c[0x0][0x230] ;  /* 0x00008c00ff0c7b82 */ /* 0x000e620000000a00 */
[----:B------:R-:W-:Y:S01]  /*0580*/  @!P3 FMUL R10, R10, 16777216 ;  /* 0x4b8000000a0ab820 */ /* 0x000fe20000400000 */
[----:B------:R2:W3:Y:S08]  /*0590*/  MUFU.RCP R16, R9 ;  /* 0x0000000900107308 */ /* 0x0004f00000001000 */
[----:B------:R-:W4:Y:S01]  /*05a0*/  MUFU.RCP R10, R10 ;  /* 0x0000000a000a7308 */ /* 0x000f220000001000 */
[----:B--2---:R-:W-:Y:S01]  /*05b0*/  FSEL R9, R27, 1, P2 ;  /* 0x3f8000001b097808 */ /* 0x004fe20001000000 */
[----:B------:R-:W-:-:S04]  /*05c0*/  FADD R29, -R22, R14 ;  /* 0x0000000e161d7221 */ /* 0x000fc80000000100 */
[----:B------:R-:W-:Y:S01]  /*05d0*/  @!P3 FMUL R9, R9, 16777216 ;  /* 0x4b8000000909b820 */ /* 0x000fe20000400000 */
[----:B------:R-:W-:Y:S01]  /*05e0*/  FMUL R14, R8, R7 ;  /* 0x00000007080e7220 */ /* 0x000fe20000400000 */
[----:B---3--:R-:W-:Y:S01]  /*05f0*/  FMUL R33, R16, R15 ;  /* 0x0000000f10217220 */ /* 0x008fe20000400000 */
[----:B0-----:R-:W-:-:S04]  /*0600*/  IMAD.WIDE R36, R32, 0x4, R18 ;  /* 0x0000000420247825 */ /* 0x001fc800078e0212 */
[----:B----4-:R-:W-:Y:S01]  /*0610*/  FMUL R10, R10, R9 ;  /* 0x000000090a0a7220 */ /* 0x010fe20000400000 */
[----:B-1----:R-:W-:-:S04]  /*0620*/  IMAD.WIDE R8, R32, 0x4, R12 ;  /* 0x0000000420087825 */ /* 0x002fc800078e020c */
[----:B------:R-:W-:Y:S01]  /*0630*/  FMUL R33, R33, R4 ;  /* 0x0000000421217220 */ /* 0x000fe20000400000 */
[----:B------:R-:W-:Y:S01]  /*0640*/  FMUL R17, R11, R6 ;  /* 0x000000060b117220 */ /* 0x000fe20000400000 */
[----:B------:R-:W-:Y:S02]  /*0650*/  FMUL R16, R10, R5 ;  /* 0x000000050a107220 */ /* 0x000fe40000400000 */
[----:B------:R-:W2:Y:S04]  /*0660*/  LDG.E.EL.128 R4, desc[UR6][R36.64] ;  /* 0x0000000624047981 */ /* 0x000ea8000c2e1d00 */
[----:B------:R-:W2:Y:S01]  /*0670*/  LDG.E.EL.128 R8, desc[UR6][R8.64] ;  /* 0x0000000608087981 */ /* 0x000ea2000c2e1d00 */
[----:B------:R-:W-:-:S04]  /*0680*/  IMAD.WIDE R34, R26, 0x4, R34 ;  /* 0x000000041a227825 */ /* 0x000fc800078e0222 */
[----:B------:R-:W-:-:S04]  /*0690*/  IMAD.WIDE R20, R26, 0x4, R12 ;  /* 0x000000041a147825 */ /* 0x000fc800078e020c */
[----:B------:R-:W-:Y:S02]  /*06a0*/  IMAD.WIDE R18, R26, 0x4, R18 ;  /* 0x000000041a127825 */ /* 0x000fe400078e0212 */
[----:B------:R-:W3:Y:S01]  /*06b0*/  LDG.E.EL.128 R20, desc[UR6][R20.64] ;  /* 0x0000000614147981 */ /* 0x000ee2000c2e1d00 */
[----:B------:R-:W0:Y:S01]  /*06c0*/  S2UR UR5, SR_CgaCtaId ;  /* 0x00000000000579c3 */ /* 0x000e220000008800 */
[----:B--2---:R-:W-:Y:S02]  /*06d0*/  FFMA R7, R7, R14, R11 ;  /* 0x0000000e07077223 */ /* 0x004fe4000000000b */
[----:B------:R-:W2:Y:S01]  /*06e0*/  LDG.E.EL.128 R12, desc[UR6][R34.64] ;  /* 0x00000006220c7981 */ /* 0x000ea2000c2e1d00 */
[----:B------:R-:W-:Y:S01]  /*06f0*/  FFMA R6, R6, R17, R10 ;  /* 0x0000001106067223 */ /* 0x000fe2000000000a */
[----:B------:R-:W-:Y:S02]  /*0700*/  FFMA R5, R5, R16, R9 ;  /* 0x0000001005057223 */ /* 0x000fe40000000009 */
[----:B------:R-:W3:Y:S01]  /*0710*/  LDG.E.EL.128 R16, desc[UR6][R18.64] ;  /* 0x0000000612107981 */ /* 0x000ee2000c2e1d00 */
[----:B------:R-:W-:Y:S01]  /*0720*/  FFMA R33, R4, R33, R8 ;  /* 0x0000002104217223 */ /* 0x000fe20000000008 */
[----:B------:R-:W-:Y:S01]  /*0730*/  IMAD.SHL.U32 R4, R0, 0x80, RZ ;  /* 0x0000008000047824 */ /* 0x000fe200078e00ff */
[----:B------:R-:W-:-:S04]  /*0740*/  UMOV UR4, 0x400 ;  /* 0x0000040000047882 */ /* 0x000fc80000000000 */
[----:B------:R-:W-:Y:S01]  /*0750*/  LOP3.LUT R4, R4, 0x380, RZ, 0xc0, !PT ;  /* 0x0000038004047812 */ /* 0x000fe200078ec0ff */
[----:B0-----:R-:W-:-:S03]  /*0760*/  UPRMT UR4, UR5, 0x654, UR4 ;  /* 0x0000065405047896 */ /* 0x001fc60008000004 */
[C---:B------:R-:W-:Y:S02]  /*0770*/  LOP3.LUT R9, R4.reuse, R3, RZ, 0xfc, !PT ;  /* 0x0000000304097212 */ /* 0x040fe400078efcff */
[----:B------:R-:W-:Y:S02]  /*0780*/  FSETP.GEU.AND P1, PT, R33, RZ, PT ;  /* 0x000000ff2100720b */ /* 0x000fe40003f2e000 */
[----:B------:R-:W-:-:S04]  /*0790*/  LEA.HI R3, R4, R9, RZ, 0x1c ;  /* 0x0000000904037211 */ /* 0x000fc800078fe0ff */
[----:B------:R-:W-:Y:S02]  /*07a0*/  LEA R8, R3, UR4, 0x2 ;  /* 0x0000000403087c11 */ /* 0x000fe4000f8e10ff */
[----:B------:R-:W-:Y:S02]  /*07b0*/  FSEL R3, R33, RZ, P1 ;  /* 0x000000ff21037208 */ /* 0x000fe40000800000 */
[----:B------:R-:W-:-:S04]  /*07c0*/  FSETP.GEU.AND P1, PT, R5, RZ, PT ;  /* 0x000000ff0500720b */ /* 0x000fc80003f2e000 */
[----:B------:R-:W-:Y:S02]  /*07d0*/  FSEL R26, R5, RZ, P1 ;  /* 0x000000ff051a7208 */ /* 0x000fe40000800000 */
[----:B------:R-:W-:-:S04]  /*07e0*/  FSETP.GEU.AND P1, PT, R6, RZ, PT ;  /* 0x000000ff0600720b */ /* 0x000fc80003f2e000 */
[----:B------:R-:W-:Y:S02]  /*07f0*/  FSEL R32, R6, RZ, P1 ;  /* 0x000000ff06207208 */ /* 0x000fe40000800000 */
[----:B------:R-:W-:Y:S01]  /*0800*/  LOP3.LUT R10, R4, 0x10, RZ, 0xfc, !PT ;  /* 0x00000010040a7812 */ /* 0x000fe200078efcff */
[----:B------:R0:W-:Y:S03]  /*0810*/  STS [R8], R3 ;  /* 0x0000000308007388 */ /* 0x0001e60000000800 */
[----:B------:R-:W-:-:S04]  /*0820*/  LEA.HI R10, R10, R9, RZ, 0x1c ;  /* 0x000000090a0a7211 */ /* 0x000fc800078fe0ff */
[----:B------:R-:W-:Y:S02]  /*0830*/  LEA R11, R10, UR4, 0x2 ;  /* 0x000000040a0b7c11 */ /* 0x000fe4000f8e10ff */
[----:B------:R-:W-:-:S03]  /*0840*/  LOP3.LUT R10, R4, 0x20, RZ, 0xfc, !PT ;  /* 0x00000020040a7812 */ /* 0x000fc600078efcff */
[----:B------:R1:W-:Y:S01]  /*0850*/  STS [R11+0x40], R26 ;  /* 0x0000401a0b007388 */ /* 0x0003e20000000800 */
[----:B------:R-:W-:-:S04]  /*0860*/  LEA.HI R10, R10, R9, RZ, 0x1c ;  /* 0x000000090a0a7211 */ /* 0x000fc800078fe0ff */
[----:B------:R-:W-:-:S05]  /*0870*/  LEA R33, R10, UR4, 0x2 ;  /* 0x000000040a217c11 */ /* 0x000fca000f8e10ff */
[----:B------:R-:W-:Y:S01]  /*0880*/  STS [R33+0x80], R32 ;  /* 0x0000802021007388 */ /* 0x000fe20000000800 */
[----:B--2---:R-:W-:-:S04]  /*0890*/  FADD R12, R12, 9.9999997473787516356e-06 ;  /* 0x3727c5ac0c0c7421 */ /* 0x004fc80000000000 */
[----:B------:R-:W2:Y:S02]  /*08a0*/  MUFU.SQRT R5, R12 ;  /* 0x0000000c00057308 */ /* 0x000ea40000002000 */
[C---:B--2---:R-:W-:Y:S02]  /*08b0*/  FSETP.GT.AND P1, PT, R5.reuse, 8.50705917302346158658e+37, PT ;  /* 0x7e8000000500780b */ /* 0x044fe40003f24000 */
[----:B------:R-:W-:Y:S01]  /*08c0*/  FSETP.GEU.AND P2, PT, R5, 1.175494350822287508e-38, PT ;  /* 0x008000000500780b */ /* 0x000fe20003f4e000 */
[----:B------:R-:W-:-:S04]  /*08d0*/  FADD R13, R13, 9.9999997473787516356e-06 ;  /* 0x3727c5ac0d0d7421 */ /* 0x000fc80000000000 */
[----:B0-----:R-:W0:Y:S06]  /*08e0*/  MUFU.SQRT R8, R13 ;  /* 0x0000000d00087308 */ /* 0x001e2c0000002000 */
[----:B------:R-:W-:-:S04]  /*08f0*/  @P1 FMUL R5, R5, 0.25 ;  /* 0x3e80000005051820 */ /* 0x000fc80000400000 */
[----:B------:R-:W-:-:S04]  /*0900*/  @!P2 FMUL R5, R5, 16777216 ;  /* 0x4b8000000505a820 */ /* 0x000fc80000400000 */
[----:B------:R-:W2:Y:S01]  /*0910*/  MUFU.RCP R6, R5 ;  /* 0x0000000500067308 */ /* 0x000ea20000001000 */
[----:B-1----:R-:W-:Y:S01]  /*0920*/  FSEL R11, R27, 1, P1 ;  /* 0x3f8000001b0b7808 */ /* 0x002fe20000800000 */
[----:B------:R-:W-:Y:S01]  /*0930*/  FADD R14, R14, 9.9999997473787516356e-06 ;  /* 0x3727c5ac0e0e7421 */ /* 0x000fe20000000000 */
[----:B------:R-:W-:-:S03]  /*0940*/  FADD R15, R15, 9.9999997473787516356e-06 ;  /* 0x3727c5ac0f0f7421 */ /* 0x000fc60000000000 */
[----:B------:R-:W-:Y:S01]  /*0950*/  @!P2 FMUL R11, R11, 16777216 ;  /* 0x4b8000000b0ba820 */ /* 0x000fe20000400000 */
[C---:B0-----:R-:W-:Y:S01]  /*0960*/  FSETP.GT.AND P1, PT, R8.reuse, 8.50705917302346158658e+37, PT ;  /* 0x7e8000000800780b */ /* 0x041fe20003f24000 */
[----:B------:R-:W0:Y:S01]  /*0970*/  MUFU.SQRT R10, R14 ;  /* 0x0000000e000a7308 */ /* 0x000e220000002000 */
[----:B------:R-:W-:Y:S01]  /*0980*/  FSETP.GEU.AND P2, PT, R8, 1.175494350822287508e-38, PT ;  /* 0x008000000800780b */ /* 0x000fe20003f4e000 */
[----:B--2---:R-:W-:-:S06]  /*0990*/  FMUL R6, R6, R11 ;  /* 0x0000000b06067220 */ /* 0x004fcc0000400000 */
[----:B------:R-:W1:Y:S01]  /*09a0*/  MUFU.SQRT R11, R15 ;  /* 0x0000000f000b7308 */ /* 0x000e620000002000 */
[----:B------:R-:W-:-:S03]  /*09b0*/  FSEL R5, R27, 1, P1 ;  /* 0x3f8000001b057808 */ /* 0x000fc60000800000 */
[----:B------:R-:W-:Y:S02]  /*09c0*/  @P1 FMUL R8, R8, 0.25 ;  /* 0x3e80000008081820 */ /* 0x000fe40000400000 */
[----:B------:R-:W-:Y:S02]  /*09d0*/  @!P2 FMUL R5, R5, 16777216 ;  /* 0x4b8000000505a820 */ /* 0x000fe40000400000 */
[----:B------:R-:W-:Y:S01]  /*09e0*/  @!P2 FMUL R8, R8, 16777216 ;  /* 0x4b8000000808a820 */ /* 0x000fe20000400000 */
[C---:B0-----:R-:W-:Y:S02]  /*09f0*/  FSETP.GT.AND P1, PT, R10.reuse, 8.50705917302346158658e+37, PT ;  /* 0x7e8000000a00780b */ /* 0x041fe40003f24000 */
[----:B------:R-:W-:Y:S02]  /*0a00*/  FSETP.GEU.AND P3, PT, R10, 1.175494350822287508e-38, PT ;  /* 0x008000000a00780b */ /* 0x000fe40003f6e000 */
[C---:B-1----:R-:W-:Y:S01]  /*0a10*/  FSETP.GT.AND P2, PT, R11.reuse, 8.50705917302346158658e+37, PT ;  /* 0x7e8000000b00780b */ /* 0x042fe20003f44000 */
[----:B------:R-:W0:Y:S01]  /*0a20*/  MUFU.RCP R8, R8 ;  /* 0x0000000800087308 */ /* 0x000e220000001000 */
[----:B------:R-:W-:-:S07]  /*0a30*/  FSETP.GEU.AND P4, PT, R11, 1.175494350822287508e-38, PT ;  /* 0x008000000b00780b */ /* 0x000fce0003f8e000 */
[----:B------:R-:W-:Y:S01]  /*0a40*/  @P1 FMUL R10, R10, 0.25 ;  /* 0x3e8000000a0a1820 */ /* 0x000fe20000400000 */
[----:B------:R-:W-:-:S03]  /*0a50*/  FMUL R31, R6, R31 ;  /* 0x0000001f061f7220 */ /* 0x000fc60000400000 */
[----:B------:R-:W-:Y:S01]  /*0a60*/  @!P3 FMUL R10, R10, 16777216 ;  /* 0x4b8000000a0ab820 */ /* 0x000fe20000400000 */
[----:B------:R-:W-:-:S03]  /*0a70*/  @P2 FMUL R11, R11, 0.25 ;  /* 0x3e8000000b0b2820 */ /* 0x000fc60000400000 */
[----:B------:R-:W1:Y:S01]  /*0a80*/  MUFU.RCP R6, R10 ;  /* 0x0000000a00067308 */ /* 0x000e620000001000 */
[----:B------:R-:W-:Y:S01]  /*0a90*/  @!P4 FMUL R11, R11, 16777216 ;  /* 0x4b8000000b0bc820 */ /* 0x000fe20000400000 */
[----:B0-----:R-:W-:-:S06]  /*0aa0*/  FMUL R5, R8, R5 ;  /* 0x0000000508057220 */ /* 0x001fcc0000400000 */
[----:B------:R-:W0:Y:S01]  /*0ab0*/  MUFU.RCP R8, R11 ;  /* 0x0000000b00087308 */ /* 0x000e220000001000 */
[----:B------:R-:W-:Y:S01]  /*0ac0*/  FMUL R30, R5, R30 ;  /* 0x0000001e051e7220 */ /* 0x000fe20000400000 */
[C---:B------:R-:W-:Y:S02]  /*0ad0*/  FSEL R5, R27.reuse, 1, P1 ;  /* 0x3f8000001b057808 */ /* 0x040fe40000800000 */
[----:B------:R-:W-:-:S03]  /*0ae0*/  FSEL R27, R27, 1, P2 ;  /* 0x3f8000001b1b7808 */ /* 0x000fc60001000000 */
[----:B------:R-:W-:Y:S02]  /*0af0*/  @!P3 FMUL R5, R5, 16777216 ;  /* 0x4b8000000505b820 */ /* 0x000fe40000400000 */
[----:B------:R-:W-:Y:S02]  /*0b00*/  @!P4 FMUL R27, R27, 16777216 ;  /* 0x4b8000001b1bc820 */ /* 0x000fe40000400000 */
[----:B-1----:R-:W-:Y:S01]  /*0b10*/  FMUL R6, R6, R5 ;  /* 0x0000000506067220 */ /* 0x002fe20000400000 */
[----:B------:R-:W-:Y:S01]  /*0b20*/  LOP3.LUT R12, R4, 0x50, RZ, 0xfc, !PT ;  /* 0x00000050040c7812 */ /* 0x000fe200078efcff */
[----:B------:R-:W-:Y:S02]  /*0b30*/  IMAD.SHL.U32 R13, R0, 0x4, RZ ;  /* 0x00000004000d7824 */ /* 0x000fe400078e00ff */
[----:B0-----:R-:W-:Y:S01]  /*0b40*/  FMUL R5, R8, R27 ;  /* 0x0000001b08057220 */ /* 0x001fe20000400000 */
[----:B------:R-:W-:Y:S01]  /*0b50*/  LOP3.LUT R8, R4, 0x30, RZ, 0xfc, !PT ;  /* 0x0000003004087812 */ /* 0x000fe200078efcff */
[----:B---3--:R-:W-:Y:S01]  /*0b60*/  FFMA R16, R16, R31, R20 ;  /* 0x0000001f10107223 */ /* 0x008fe20000000014 */
[----:B------:R-:W-:-:S02]  /*0b70*/  FMUL R29, R6, R29 ;  /* 0x0000001d061d7220 */ /* 0x000fc40000400000 */
[-C--:B------:R-:W-:Y:S01]  /*0b80*/  LEA.HI R11, R8, R9.reuse, RZ, 0x1c ;  /* 0x00000009080b7211 */ /* 0x080fe200078fe0ff */
[----:B------:R-:W-:Y:S01]  /*0b90*/  FMUL R28, R5, R28 ;  /* 0x0000001c051c7220 */ /* 0x000fe20000400000 */
[----:B------:R-:W-:Y:S02]  /*0ba0*/  LEA.HI R8, R12, R9, RZ, 0x1c ;  /* 0x000000090c087211 */ /* 0x000fe400078fe0ff */
[----:B------:R-:W-:Y:S01]  /*0bb0*/  SHF.R.U32.HI R12, RZ, 0x4, R13 ;  /* 0x00000004ff0c7819 */ /* 0x000fe2000001160d */
[----:B------:R-:W-:Y:S01]  /*0bc0*/  FFMA R17, R17, R30, R21 ;  /* 0x0000001e11117223 */ /* 0x000fe20000000015 */
[----:B------:R-:W-:Y:S01]  /*0bd0*/  LOP3.LUT R10, R4, 0x40, RZ, 0xfc, !PT ;  /* 0x00000040040a7812 */ /* 0x000fe200078efcff */
[----:B------:R-:W-:Y:S01]  /*0be0*/  FFMA R18, R18, R29, R22 ;  /* 0x0000001d12127223 */ /* 0x000fe20000000016 */
[----:B------:R-:W-:Y:S02]  /*0bf0*/  LOP3.LUT R14, R4, 0x60, RZ, 0xfc, !PT ;  /* 0x00000060040e7812 */ /* 0x000fe400078efcff */
[----:B------:R-:W-:-:S02]  /*0c00*/  LOP3.LUT R6, R13, 0x1fc, RZ, 0xc0, !PT ;  /* 0x000001fc0d067812 */ /* 0x000fc400078ec0ff */
[----:B------:R-:W-:Y:S01]  /*0c10*/  FSETP.GEU.AND P1, PT, R7, RZ, PT ;  /* 0x000000ff0700720b */ /* 0x000fe20003f2e000 */
[----:B------:R-:W-:Y:S01]  /*0c20*/  FFMA R19, R19, R28, R23 ;  /* 0x0000001c13137223 */ /* 0x000fe20000000017 */
[----:B------:R-:W-:Y:S02]  /*0c30*/  FSETP.GEU.AND P2, PT, R16, RZ, PT ;  /* 0x000000ff1000720b */ /* 0x000fe40003f4e000 */
[----:B------:R-:W-:Y:S02]  /*0c40*/  SGXT.U32 R5, R12, 0x5 ;  /* 0x000000050c05781a */ /* 0x000fe40000000000 */
[----:B------:R-:W-:Y:S02]  /*0c50*/  LOP3.LUT R20, R4, 0x70, RZ, 0xfc, !PT ;  /* 0x0000007004147812 */ /* 0x000fe400078efcff */
[-C--:B------:R-:W-:Y:S02]  /*0c60*/  LEA.HI R10, R10, R9.reuse, RZ, 0x1c ;  /* 0x000000090a0a7211 */ /* 0x080fe400078fe0ff */
[----:B------:R-:W-:-:S02]  /*0c70*/  LEA.HI R4, R14, R9, RZ, 0x1c ;  /* 0x000000090e047211 */ /* 0x000fc400078fe0ff */
[----:B------:R-:W-:Y:S02]  /*0c80*/  FSEL R12, R7, RZ, P1 ;  /* 0x000000ff070c7208 */ /* 0x000fe40000800000 */
[----:B------:R-:W-:Y:S02]  /*0c90*/  LOP3.LUT R15, R6, 0x200, RZ, 0xfc, !PT ;  /* 0x00000200060f7812 */ /* 0x000fe400078efcff */
[----:B------:R-:W-:Y:S02]  /*0ca0*/  FSEL R14, R16, RZ, P2 ;  /* 0x000000ff100e7208 */ /* 0x000fe40001000000 */
[----:B------:R-:W-:Y:S01]  /*0cb0*/  FSETP.GEU.AND P1, PT, R17, RZ, PT ;  /* 0x000000ff1100720b */ /* 0x000fe20003f2e000 */
[----:B------:R-:W-:Y:S01]  /*0cc0*/  IMAD.IADD R5, R6, 0x1, R5 ;  /* 0x0000000106057824 */ /* 0x000fe200078e0205 */
[----:B------:R-:W-:Y:S02]  /*0cd0*/  FSETP.GEU.AND P2, PT, R18, RZ, PT ;  /* 0x000000ff1200720b */ /* 0x000fe40003f4e000 */
[----:B------:R-:W-:-:S02]  /*0ce0*/  LEA.HI R9, R20, R9, RZ, 0x1c ;  /* 0x0000000914097211 */ /* 0x000fc400078fe0ff */
[----:B------:R-:W-:Y:S02]  /*0cf0*/  LEA R11, R11, UR4, 0x2 ;  /* 0x000000040b0b7c11 */ /* 0x000fe4000f8e10ff */
[----:B------:R-:W-:Y:S02]  /*0d00*/  FSETP.GEU.AND P3, PT, R19, RZ, PT ;  /* 0x000000ff1300720b */ /* 0x000fe40003f6e000 */
[----:B------:R-:W-:Y:S02]  /*0d10*/  LEA R7, R10, UR4, 0x2 ;  /* 0x000000040a077c11 */ /* 0x000fe4000f8e10ff */
[----:B------:R-:W-:Y:S02]  /*0d20*/  LEA.HI R6, R15, R6, RZ, 0x1c ;  /* 0x000000060f067211 */ /* 0x000fe400078fe0ff */
[----:B------:R-:W-:Y:S02]  /*0d30*/  LEA R10, R8, UR4, 0x2 ;  /* 0x00000004080a7c11 */ /* 0x000fe4000f8e10ff */
[----:B------:R-:W-:-:S02]  /*0d40*/  FSEL R15, R17, RZ, P1 ;  /* 0x000000ff110f7208 */ /* 0x000fc40000800000 */
[----:B------:R-:W-:Y:S02]  /*0d50*/  LEA R17, R4, UR4, 0x2 ;  /* 0x0000000404117c11 */ /* 0x000fe4000f8e10ff */
[----:B------:R-:W-:Y:S01]  /*0d60*/  FSEL R18, R18, RZ, P2 ;  /* 0x000000ff12127208 */ /* 0x000fe20001000000 */
[----:B------:R-:W-:Y:S01]  /*0d70*/  STS [R11+0xc0], R12 ;  /* 0x0000c00c0b007388 */ /* 0x000fe20000000800 */
[----:B------:R-:W-:Y:S02]  /*0d80*/  LEA R16, R9, UR4, 0x2 ;  /* 0x0000000409107c11 */ /* 0x000fe4000f8e10ff */
[----:B------:R-:W-:Y:S01]  /*0d90*/  FSEL R19, R19, RZ, P3 ;  /* 0x000000ff13137208 */ /* 0x000fe20001800000 */
[----:B------:R-:W-:Y:S04]  /*0da0*/  STS [R7+0x100], R14 ;  /* 0x0001000e07007388 */ /* 0x000fe80000000800 */
[----:B------:R-:W-:Y:S04]  /*0db0*/  STS [R10+0x140], R15 ;  /* 0x0001400f0a007388 */ /* 0x000fe80000000800 */
[----:B------:R-:W-:Y:S04]  /*0dc0*/  STS [R17+0x180], R18 ;  /* 0x0001801211007388 */ /* 0x000fe80000000800 */
[----:B------:R0:W-:Y:S01]  /*0dd0*/  STS [R16+0x1c0], R19 ;  /* 0x0001c01310007388 */ /* 0x0001e20000000800 */
[----:B------:R-:W-:Y:S01]  /*0de0*/  LEA R20, R5, UR4, 0x2 ;  /* 0x0000000405147c11 */ /* 0x000fe2000f8e10ff */
[----:B------:R-:W-:Y:S01]  /*0df0*/  BAR.SYNC.DEFER_BLOCKING 0x0 ;  /* 0x0000000000007b1d */ /* 0x000fe20000010000 */
[----:B------:R-:W-:-:S07]  /*0e00*/  LEA R21, R6, UR4, 0x2 ;  /* 0x0000000406157c11 */ /* 0x000fce000f8e10ff */
[----:B0-----:R-:W0:Y:S01]  /*0e10*/  LDC.64 R16, c[0x0][0x238] ;  /* 0x00008e00ff107b82 */ /* 0x001e220000000a00 */
[----:B------:R-:W-:Y:S01]  /*0e20*/  SHF.R.U32.HI R0, RZ, 0x2, R0 ;  /* 0x00000002ff007819 */ /* 0x000fe20000011600 */
[----:B------:R-:W-:Y:S01]  /*0e30*/  ULDC.64 UR4, c[0x0][0x240] ;  /* 0x0000900000047ab9 */ /* 0x000fe20000000a00 */
[----:B------:R-:W-:Y:S04]  /*0e40*/  LDS R4, [R20] ;  /* 0x0000000014047984 */ /* 0x000fe80000000800 */
[----:B------:R-:W-:Y:S04]  /*0e50*/  LDS R5, [R20+0x4] ;  /* 0x0000040014057984 */ /* 0x000fe80000000800 */
[----:B------:R-:W-:Y:S04]  /*0e60*/  LDS R6, [R20+0x8] ;  /* 0x0000080014067984 */ /* 0x000fe80000000800 */
[----:B------:R-:W1:Y:S04]  /*0e70*/  LDS R7, [R20+0xc] ;  /* 0x00000c0014077984 */ /* 0x000e680000000800 */
[----:B------:R-:W-:Y:S04]  /*0e80*/  LDS R8, [R21+0x800] ;  /* 0x0008000015087984 */ /* 0x000fe80000000800 */
[----:B------:R-:W-:Y:S04]  /*0e90*/  LDS R9, [R21+0x804] ;  /* 0x0008040015097984 */ /* 0x000fe80000000800 */
[----:B------:R-:W-:Y:S04]  /*0ea0*/  LDS R10, [R21+0x808] ;  /* 0x00080800150a7984 */ /* 0x000fe80000000800 */
[----:B------:R2:W3:Y:S01]  /*0eb0*/  LDS R11, [R21+0x80c] ;  /* 0x00080c00150b7984 */ /* 0x0004e20000000800 */
[----:B------:R-:W-:-:S02]  /*0ec0*/  SGXT.U32 R0, R0, 0x5 ;  /* 0x000000050000781a */ /* 0x000fc40000000000 */
[----:B------:R-:W-:Y:S02]  /*0ed0*/  FSETP.GTU.AND P4, PT, R12, RZ, PT ;  /* 0x000000ff0c00720b */ /* 0x000fe40003f8c000 */
[----:B------:R-:W-:Y:S02]  /*0ee0*/  FSETP.GTU.AND P3, PT, R32, RZ, PT ;  /* 0x000000ff2000720b */ /* 0x000fe40003f6c000 */
[----:B------:R-:W-:Y:S02]  /*0ef0*/  FSETP.GTU.AND P1, PT, R3, RZ, PT ;  /* 0x000000ff0300720b */ /* 0x000fe40003f2c000 */
[----:B------:R-:W-:Y:S02]  /*0f00*/  LOP3.LUT R13, R24, 0xc, R13, 0xf8, !PT ;  /* 0x0000000c180d7812 */ /* 0x000fe400078ef80d */
[----:B------:R-:W-:Y:S02]  /*0f10*/  LOP3.LUT R0, R25, R0, RZ, 0xfc, !PT ;  /* 0x0000000019007212 */ /* 0x000fe400078efcff */
[----:B------:R-:W-:-:S02]  /*0f20*/  FSETP.GTU.AND P2, PT, R26, RZ, PT ;  /* 0x000000ff1a00720b */ /* 0x000fc40003f4c000 */
[----:B------:R-:W-:Y:S02]  /*0f30*/  SEL R3, RZ, 0x1, P4 ;  /* 0x00000001ff037807 */ /* 0x000fe40002000000 */
[----:B------:R-:W-:Y:S02]  /*0f40*/  SEL R12, RZ, 0x1, P3 ;  /* 0x00000001ff0c7807 */ /* 0x000fe40001800000 */
[----:B--2---:R-:W-:Y:S02]  /*0f50*/  SEL R21, RZ, 0x1, P1 ;  /* 0x00000001ff157807 */ /* 0x004fe40000800000 */
[----:B------:R-:W-:Y:S02]  /*0f60*/  SEL R20, RZ, 0x1, P2 ;  /* 0x00000001ff147807 */ /* 0x000fe40001000000 */
[----:B------:R-:W-:Y:S01]  /*0f70*/  ISETP.GE.AND P1, PT, R13, 0x10, PT ;  /* 0x000000100d00780c */ /* 0x000fe20003f26270 */
[----:B------:R-:W-:Y:S01]  /*0f80*/  IMAD R13, R0, 0x10, R13 ;  /* 0x00000010000d7824 */ /* 0x000fe200078e020d */
[----:B------:R-:W-:-:S02]  /*0f90*/  FSETP.GTU.AND P5, PT, R19, RZ, PT ;  /* 0x000000ff1300720b */ /* 0x000fc40003fac000 */
[----:B------:R-:W-:Y:S02]  /*0fa0*/  FSETP.GTU.AND P4, PT, R18, RZ, PT ;  /* 0x000000ff1200720b */ /* 0x000fe40003f8c000 */
[----:B------:R-:W-:Y:S02]  /*0fb0*/  PRMT R0, R12, 0x3340, R3 ;  /* 0x000033400c007816 */ /* 0x000fe40000000003 */
[----:B------:R-:W-:Y:S01]  /*0fc0*/  PRMT R3, R21, 0x3340, R20 ;  /* 0x0000334015037816 */ /* 0x000fe20000000014 */
[----:B------:R-:W-:Y:S01]  /*0fd0*/  VIADD R21, R13, 0x200 ;  /* 0x000002000d157836 */ /* 0x000fe20000000000 */
[----:B------:R-:W-:Y:S02]  /*0fe0*/  FSETP.GTU.AND P2, PT, R14, RZ, PT ;  /* 0x000000ff0e00720b */ /* 0x000fe40003f4c000 */
[----:B------:R-:W-:Y:S02]  /*0ff0*/  FSETP.GTU.AND P3, PT, R15, RZ, PT ;  /* 0x000000ff0f00720b */ /* 0x000fe40003f6c000 */
[----:B------:R-:W-:-:S02]  /*1000*/  SEL R14, RZ, 0x1, P5 ;  /* 0x00000001ff0e7807 */ /* 0x000fc40002800000 */
[----:B------:R-:W-:Y:S01]  /*1010*/  SEL R15, RZ, 0x1, P4 ;  /* 0x00000001ff0f7807 */ /* 0x000fe20002000000 */
[--C-:B0-----:R-:W-:Y:S01]  /*1020*/  IMAD.WIDE R12, R13, 0x4, R16.reuse ;  /* 0x000000040d0c7825 */ /* 0x101fe200078e0210 */
[----:B------:R-:W-:Y:S02]  /*1030*/  SEL R19, RZ, 0x1, P3 ;  /* 0x00000001ff137807 */ /* 0x000fe40001800000 */
[----:B------:R-:W-:Y:S01]  /*1040*/  SEL R20, RZ, 0x1, P2 ;  /* 0x00000001ff147807 */ /* 0x000fe20001000000 */
[----:B------:R-:W-:Y:S01]  /*1050*/  IMAD.WIDE R16, R21, 0x4, R16 ;  /* 0x0000000415107825 */ /* 0x000fe200078e0210 */
[----:B------:R-:W-:Y:S02]  /*1060*/  PRMT R18, R15, 0x3340, R14 ;  /* 0x000033400f127816 */ /* 0x000fe4000000000e */
[----:B------:R-:W-:Y:S01]  /*1070*/  IADD3 R14, P2, R2, UR4, RZ ;  /* 0x00000004020e7c10 */ /* 0x000fe2000ff5e0ff */
[----:B-1----:R0:W-:Y:S01]  /*1080*/  @!P1 STG.E.128 desc[UR6][R12.64], R4 ;  /* 0x000000040c009986 */ /* 0x0021e2000c101d06 */
[----:B------:R-:W-:-:S02]  /*1090*/  PRMT R19, R20, 0x3340, R19 ;  /* 0x0000334014137816 */ /* 0x000fc40000000013 */
[----:B------:R-:W-:Y:S01]  /*10a0*/  LEA.HI.X.SX32 R15, R2, UR5, 0x1, P2 ;  /* 0x00000005020f7c11 */ /* 0x000fe200090f0eff */
[----:B---3--:R0:W-:Y:S01]  /*10b0*/  @!P1 STG.E.128 desc[UR6][R16.64], R8 ;  /* 0x0000000810009986 */ /* 0x0081e2000c101d06 */
[----:B------:R-:W-:Y:S02]  /*10c0*/  PRMT R2, R3, 0x5410, R0 ;  /* 0x0000541003027816 */ /* 0x000fe40000000000 */
[----:B------:R-:W-:Y:S01]  /*10d0*/  PRMT R3, R19, 0x5410, R18 ;  /* 0x0000541013037816 */ /* 0x000fe20000000012 */
[----:B0-----:R-:W-:Y:S06]  /*10e0*/  @P0 EXIT ;  /* 0x000000000000094d */ /* 0x001fec0003800000 */
[----:B------:R-:W-:Y:S01]  /*10f0*/  STG.E.64 desc[UR6][R14.64], R2 ;  /* 0x000000020e007986 */ /* 0x000fe2000c101b06 */
[----:B------:R-:W-:Y:S05]  /*1100*/  EXIT ;  /* 0x000000000000794d */ /* 0x000fea0003800000 */
.L_x_0:
[----:B------:R-:W-:-:S00]  /*1110*/  BRA `(.L_x_0) ;  /* 0xfffffffc00fc7947 */ /* 0x000fc0000383ffff */
[----:B------:R-:W-:-:S00]  /*1120*/  NOP ;  /* 0x0000000000007918 */ /* 0x000fc00000000000 */
        /* <DEDUP_REMOVED lines=13> */
.L_x_1:


//--------------------- .nv.global.init           --------------------------
	.section	.nv.global.init,"aw",@progbits
.nv.global.init:
	.type		_$_str,@object
	.size		_$_str,(_$_str_$_2 - _$_str)
_$_str:
        /*0000*/ 	.byte	0x5f, 0x5f, 0x43, 0x55, 0x44, 0x41, 0x5f, 0x46, 0x54, 0x5a, 0x00
	.type		_$_str_$_2,@object
	.size		_$_str_$_2,(.L_1 - _$_str_$_2)
_$_str_$_2:
        /*000b*/ 	.byte	0x5f, 0x5f, 0x43, 0x55, 0x44, 0x41, 0x5f, 0x50, 0x52, 0x45, 0x43, 0x5f, 0x53, 0x51, 0x52, 0x54
        /*001b*/ 	.byte	0x00
.L_1:


//--------------------- .nv.shared.triton_poi_fused__native_batch_norm_legit_no_training_relu_threshold_backward_14 --------------------------
	.section	.nv.shared.triton_poi_fused__native_batch_norm_legit_no_training_relu_threshold_backward_14,"aw",@nobits
	.sectionflags	@""
	.align	16
	.zero		1024


//--------------------- .nv.constant0.triton_poi_fused__native_batch_norm_legit_no_training_relu_threshold_backward_14 --------------------------
	.section	.nv.constant0.triton_poi_fused__native_batch_norm_legit_no_training_relu_threshold_backward_14,"a",@progbits
	.sectionflags	@""
	.align	4
.nv.constant0.triton_poi_fused__native_batch_norm_legit_no_training_relu_threshold_backward_14:
	.zero		592
